	.headerflags	@"EF_CUDA_TEXMODE_UNIFIED EF_CUDA_64BIT_ADDRESS EF_CUDA_ACCELERATORS EF_CUDA_SM90 EF_CUDA_VIRTUAL_SM(EF_CUDA_SM90)"
	.elftype	@"ET_EXEC"


//--------------------- .nv.info                  --------------------------
	.section	.nv.info,"",@"SHT_CUDA_INFO"
	.align	4


	//----- nvinfo : EIATTR_REGCOUNT
	.align		4
        /*0000*/ 	.byte	0x04, 0x2f
        /*0002*/ 	.short	(.L_2 - .L_1)
	.align		4
.L_1:
        /*0004*/ 	.word	index@(triton_poi_fused_gelu_12)
        /*0008*/ 	.word	0x0000000c


	//----- nvinfo : EIATTR_MIN_STACK_SIZE
	.align		4
.L_2:
        /*000c*/ 	.byte	0x04, 0x12
        /*000e*/ 	.short	(.L_4 - .L_3)
	.align		4
.L_3:
        /*0010*/ 	.word	index@(triton_poi_fused_gelu_12)
        /*0014*/ 	.word	0x00000000


	//----- nvinfo : EIATTR_FRAME_SIZE
	.align		4
.L_4:
        /*0018*/ 	.byte	0x04, 0x11
        /*001a*/ 	.short	(.L_6 - .L_5)
	.align		4
.L_5:
        /*001c*/ 	.word	index@(triton_poi_fused_gelu_12)
        /*0020*/ 	.word	0x00000000


	//----- nvinfo : EIATTR_MIN_STACK_SIZE
	.align		4
.L_6:
        /*0024*/ 	.byte	0x04, 0x12
        /*0026*/ 	.short	(.L_8 - .L_7)
	.align		4
.L_7:
        /*0028*/ 	.word	index@(triton_poi_fused_gelu_12)
        /*002c*/ 	.word	0x00000000
.L_8:


//--------------------- .nv.info.triton_poi_fused_gelu_12 --------------------------
	.section	.nv.info.triton_poi_fused_gelu_12,"",@"SHT_CUDA_INFO"
	.sectionflags	@""
	.align	4


	//----- nvinfo : EIATTR_CUDA_API_VERSION
	.align		4
        /*0000*/ 	.byte	0x04, 0x37
        /*0002*/ 	.short	(.L_10 - .L_9)
.L_9:
        /*0004*/ 	.word	0x0000007c


	//----- nvinfo : EIATTR_KPARAM_INFO
	.align		4
.L_10:
        /*0008*/ 	.byte	0x04, 0x17
        /*000a*/ 	.short	(.L_12 - .L_11)
.L_11:
        /*000c*/ 	.word	0x00000000
        /*0010*/ 	.short	0x0002
        /*0012*/ 	.short	0x0010
        /*0014*/ 	.byte	0x00, 0xf0, 0x11, 0x00


	//----- nvinfo : EIATTR_KPARAM_INFO
	.align		4
.L_12:
        /*0018*/ 	.byte	0x04, 0x17
        /*001a*/ 	.short	(.L_14 - .L_13)
.L_13:
        /*001c*/ 	.word	0x00000000
        /*0020*/ 	.short	0x0001
        /*0022*/ 	.short	0x0008
        /*0024*/ 	.byte	0x00, 0xf4, 0x21, 0x00


	//----- nvinfo : EIATTR_KPARAM_INFO
	.align		4
.L_14:
        /*0028*/ 	.byte	0x04, 0x17
        /*002a*/ 	.short	(.L_16 - .L_15)
.L_15:
        /*002c*/ 	.word	0x00000000
        /*0030*/ 	.short	0x0000
        /*0032*/ 	.short	0x0000
        /*0034*/ 	.byte	0x00, 0xf4, 0x21, 0x00


	//----- nvinfo : EIATTR_SPARSE_MMA_MASK
	.align		4
.L_16:
        /*0038*/ 	.byte	0x03, 0x50
        /*003a*/ 	.short	0x0000


	//----- nvinfo : EIATTR_MAXREG_COUNT
	.align		4
        /*003c*/ 	.byte	0x03, 0x1b
        /*003e*/ 	.short	0x00ff


	//----- nvinfo : EIATTR_EXIT_INSTR_OFFSETS
	.align		4
        /*0040*/ 	.byte	0x04, 0x1c
        /*0042*/ 	.short	(.L_18 - .L_17)


	//   ....[0]....
.L_17:
        /*0044*/ 	.word	0x000002f0


	//   ....[1]....
        /*0048*/ 	.word	0x00000310


	//----- nvinfo : EIATTR_REQNTID
	.align		4
.L_18:
        /*004c*/ 	.byte	0x04, 0x10
        /*004e*/ 	.short	(.L_20 - .L_19)
.L_19:
        /*0050*/ 	.word	0x00000080
        /*0054*/ 	.word	0x00000001
        /*0058*/ 	.word	0x00000001


	//----- nvinfo : EIATTR_CRS_STACK_SIZE
	.align		4
.L_20:
        /*005c*/ 	.byte	0x04, 0x1e
        /*005e*/ 	.short	(.L_22 - .L_21)
.L_21:
        /*0060*/ 	.word	0x00000000


	//----- nvinfo : EIATTR_CBANK_PARAM_SIZE
	.align		4
.L_22:
        /*0064*/ 	.byte	0x03, 0x19
        /*0066*/ 	.short	0x0014


	//----- nvinfo : EIATTR_PARAM_CBANK
	.align		4
        /*0068*/ 	.byte	0x04, 0x0a
        /*006a*/ 	.short	(.L_24 - .L_23)
	.align		4
.L_23:
        /*006c*/ 	.word	index@(.nv.constant0.triton_poi_fused_gelu_12)
        /*0070*/ 	.short	0x0210
        /*0072*/ 	.short	0x0014


	//----- nvinfo : EIATTR_SW_WAR
	.align		4
.L_24:
        /*0074*/ 	.byte	0x04, 0x36
        /*0076*/ 	.short	(.L_26 - .L_25)
.L_25:
        /*0078*/ 	.word	0x00000008
.L_26:


//--------------------- .nv.callgraph             --------------------------
	.section	.nv.callgraph,"",@"SHT_CUDA_CALLGRAPH"
	.align	4
	.sectionentsize	8
	.align		4
        /*0000*/ 	.word	0x00000000
	.align		4
        /*0004*/ 	.word	0xffffffff
	.align		4
        /*0008*/ 	.word	0x00000000
	.align		4
        /*000c*/ 	.word	0xfffffffe
	.align		4
        /*0010*/ 	.word	0x00000000
	.align		4
        /*0014*/ 	.word	0xfffffffd
	.align		4
        /*0018*/ 	.word	0x00000000
	.align		4
        /*001c*/ 	.word	0xfffffffc


//--------------------- .nv.constant4             --------------------------
	.section	.nv.constant4,"a",@progbits
	.align	8
	.align		8
.nv.constant4:
        /*0000*/ 	.dword	_$_str


//--------------------- .text.triton_poi_fused_gelu_12 --------------------------
	.section	.text.triton_poi_fused_gelu_12,"ax",@progbits
	.align	128
        .global         triton_poi_fused_gelu_12
        .type           triton_poi_fused_gelu_12,@function
        .size           triton_poi_fused_gelu_12,(.L_x_6 - triton_poi_fused_gelu_12)
        .other          triton_poi_fused_gelu_12,@"STO_CUDA_ENTRY STV_DEFAULT"
triton_poi_fused_gelu_12:
.text.triton_poi_fused_gelu_12:
[----:B------:R-:W0:Y:S02]  /*0000*/  LDC R1, c[0x0][0x28] ;  /* 0x00000a00ff017b82 */ /* 0x000e240000000800 */
[----:B------:R-:W1:Y:S01]  /*0010*/  S2R R2, SR_TID.X ;  /* 0x0000000000027919 */ /* 0x000e620000002100 */
[----:B------:R-:W-:Y:S01]  /*0020*/  ULDC.64 UR4, c[0x0][0x208] ;  /* 0x0000820000047ab9 */ /* 0x000fe20000000a00 */
[----:B------:R-:W-:Y:S01]  /*0030*/  BSSY B0, `(.L_x_0) ;  /* 0x000000a000007945 */ /* 0x000fe20003800000 */
[----:B------:R-:W-:Y:S01]  /*0040*/  HFMA2.MMA R4, -RZ, RZ, 0, 0 ;  /* 0x00000000ff047435 */ /* 0x000fe200000001ff */
[----:B------:R-:W2:Y:S01]  /*0050*/  S2R R3, SR_CTAID.X ;  /* 0x0000000000037919 */ /* 0x000ea20000002500 */
[----:B-1----:R-:W-:-:S04]  /*0060*/  LOP3.LUT R2, R2, 0x7f, RZ, 0xc0, !PT ;  /* 0x0000007f02027812 */ /* 0x002fc800078ec0ff */
[----:B--2---:R-:W-:-:S04]  /*0070*/  LEA R2, R3, R2, 0x7 ;  /* 0x0000000203027211 */ /* 0x004fc800078e38ff */
[----:B------:R-:W-:-:S13]  /*0080*/  ISETP.GE.AND P0, PT, R2, 0x100, PT ;  /* 0x000001000200780c */ /* 0x000fda0003f06270 */
[----:B------:R-:W-:Y:S05]  /*0090*/  @P0 BRA `(.L_x_1) ;  /* 0x00000000000c0947 */ /* 0x000fea0003800000 */
[----:B------:R-:W1:Y:S02]  /*00a0*/  LDC.64 R4, c[0x0][0x210] ;  /* 0x00008400ff047b82 */ /* 0x000e640000000a00 */
[----:B-1----:R-:W-:-:S06]  /*00b0*/  IMAD.WIDE R4, R2, 0x4, R4 ;  /* 0x0000000402047825 */ /* 0x002fcc00078e0204 */
[----:B------:R1:W5:Y:S02]  /*00c0*/  LDG.E R4, desc[UR4][R4.64] ;  /* 0x0000000404047981 */ /* 0x000364000c1e1900 */
.L_x_1:
[----:B------:R-:W-:Y:S05]  /*00d0*/  BSYNC B0 ;  /* 0x0000000000007941 */ /* 0x000fea0003800000 */
.L_x_0:
[-C--:B-----5:R-:W-:Y:S01]  /*00e0*/  FMUL R3, R4, R4.reuse ;  /* 0x0000000404037220 */ /* 0x0a0fe20000400000 */
[----:B------:R-:W-:Y:S01]  /*00f0*/  BSSY B0, `(.L_x_2) ;  /* 0x0000019000007945 */ /* 0x000fe20003800000 */
[----:B------:R-:W-:Y:S02]  /*0100*/  SHF.R.S32.HI R7, RZ, 0x1f, R2 ;  /* 0x0000001fff077819 */ /* 0x000fe40000011402 */
[----:B------:R-:W-:-:S04]  /*0110*/  FMUL R3, R3, R4 ;  /* 0x0000000403037220 */ /* 0x000fc80000400000 */
[----:B------:R-:W-:-:S04]  /*0120*/  FFMA R3, R3, 0.044714998453855514526, R4 ;  /* 0x3d37271303037823 */ /* 0x000fc80000000004 */
[----:B------:R-:W-:-:S04]  /*0130*/  FMUL R9, R3, 0.79788458347320556641 ;  /* 0x3f4c422a03097820 */ /* 0x000fc80000400000 */
[----:B------:R-:W-:-:S05]  /*0140*/  FADD.FTZ R6, |R9|, -RZ ;  /* 0x800000ff09067221 */ /* 0x000fca0000010200 */
[----:B------:R-:W-:-:S13]  /*0150*/  FSETP.GE.AND P1, PT, R6, 0.60000002384185791016, PT ;  /* 0x3f19999a0600780b */ /* 0x000fda0003f26000 */
[----:B------:R-:W-:Y:S05]  /*0160*/  @!P1 BRA `(.L_x_3) ;  /* 0x0000000000289947 */ /* 0x000fea0003800000 */
[C---:B------:R-:W-:Y:S01]  /*0170*/  FMUL R3, R6.reuse, 2.8853900432586669922 ;  /* 0x4038aa3b06037820 */ /* 0x040fe20000400000 */
[----:B------:R-:W-:Y:S02]  /*0180*/  MOV R0, 0x3f800000 ;  /* 0x3f80000000007802 */ /* 0x000fe40000000f00 */
[----:B------:R-:W-:-:S03]  /*0190*/  FSETP.GE.AND P1, PT, R6, 9.010913848876953125, PT ;  /* 0x41102cb40600780b */ /* 0x000fc60003f26000 */
[----:B------:R-:W2:Y:S02]  /*01a0*/  MUFU.EX2 R3, R3 ;  /* 0x0000000300037308 */ /* 0x000ea40000000800 */
[----:B-12---:R-:W-:-:S06]  /*01b0*/  FADD R5, R3, 1 ;  /* 0x3f80000003057421 */ /* 0x006fcc0000000000 */
[----:B------:R-:W1:Y:S02]  /*01c0*/  MUFU.RCP R5, R5 ;  /* 0x0000000500057308 */ /* 0x000e640000001000 */
[----:B-1----:R-:W-:-:S05]  /*01d0*/  FFMA.FTZ R0, R5, -2, R0 ;  /* 0xc000000005007823 */ /* 0x002fca0000010000 */
[----:B------:R-:W-:-:S04]  /*01e0*/  FSEL R0, R0, 1, !P1 ;  /* 0x3f80000000007808 */ /* 0x000fc80004800000 */
[----:B------:R-:W-:Y:S01]  /*01f0*/  LOP3.LUT R0, R0, 0x80000000, R9, 0xf8, !PT ;  /* 0x8000000000007812 */ /* 0x000fe200078ef809 */
[----:B------:R-:W-:Y:S06]  /*0200*/  BRA `(.L_x_4) ;  /* 0x00000000001c7947 */ /* 0x000fec0003800000 */
.L_x_3:
[----:B------:R-:W-:Y:S01]  /*0210*/  HFMA2.MMA R0, -RZ, RZ, 1.125, -9232 ;  /* 0x3c80f082ff007435 */ /* 0x000fe200000001ff */
[----:B------:R-:W-:-:S09]  /*0220*/  FMUL R3, R9, R9 ;  /* 0x0000000909037220 */ /* 0x000fd20000400000 */
[----:B------:R-:W-:-:S04]  /*0230*/  FFMA.FTZ R0, R3, R0, -0.052303962409496307373 ;  /* 0xbd563cae03007423 */ /* 0x000fc80000010000 */
[----:B------:R-:W-:-:S04]  /*0240*/  FFMA.FTZ R0, R3, R0, 0.1331529766321182251 ;  /* 0x3e08594103007423 */ /* 0x000fc80000010000 */
[----:B------:R-:W-:-:S04]  /*0250*/  FFMA.FTZ R0, R3, R0, -0.33332768082618713379 ;  /* 0xbeaaa9ed03007423 */ /* 0x000fc80000010000 */
[----:B------:R-:W-:-:S04]  /*0260*/  FFMA.FTZ R0, R3, R0, RZ ;  /* 0x0000000003007223 */ /* 0x000fc800000100ff */
[----:B------:R-:W-:-:S07]  /*0270*/  FFMA.FTZ R0, R9, R0, R9 ;  /* 0x0000000009007223 */ /* 0x000fce0000010009 */
.L_x_4:
[----:B------:R-:W-:Y:S05]  /*0280*/  BSYNC B0 ;  /* 0x0000000000007941 */ /* 0x000fea0003800000 */
.L_x_2:
[----:B------:R-:W-:Y:S01]  /*0290*/  ULDC.64 UR6, c[0x0][0x218] ;  /* 0x0000860000067ab9 */ /* 0x000fe20000000a00 */
[----:B------:R-:W-:Y:S01]  /*02a0*/  FMUL R3, R4, 0.5 ;  /* 0x3f00000004037820 */ /* 0x000fe20000400000 */
[----:B------:R-:W-:Y:S01]  /*02b0*/  LEA R4, P1, R2, UR6, 0x2 ;  /* 0x0000000602047c11 */ /* 0x000fe2000f8210ff */
[----:B------:R-:W-:-:S03]  /*02c0*/  FADD R0, R0, 1 ;  /* 0x3f80000000007421 */ /* 0x000fc60000000000 */
[----:B-1----:R-:W-:Y:S01]  /*02d0*/  LEA.HI.X R5, R2, UR7, R7, 0x2, P1 ;  /* 0x0000000702057c11 */ /* 0x002fe200088f1407 */
[----:B------:R-:W-:Y:S01]  /*02e0*/  FMUL R3, R3, R0 ;  /* 0x0000000003037220 */ /* 0x000fe20000400000 */
[----:B------:R-:W-:Y:S07]  /*02f0*/  @P0 EXIT ;  /* 0x000000000000094d */ /* 0x000fee0003800000 */
[----:B------:R-:W-:Y:S01]  /*0300*/  STG.E desc[UR4][R4.64], R3 ;  /* 0x0000000304007986 */ /* 0x000fe2000c101904 */
[----:B------:R-:W-:Y:S05]  /*0310*/  EXIT ;  /* 0x000000000000794d */ /* 0x000fea0003800000 */
.L_x_5:
[----:B------:R-:W-:-:S00]  /*0320*/  BRA `(.L_x_5) ;  /* 0xfffffffc00fc7947 */ /* 0x000fc0000383ffff */
[----:B------:R-:W-:-:S00]  /*0330*/  NOP ;  /* 0x0000000000007918 */ /* 0x000fc00000000000 */
        /* <DEDUP_REMOVED lines=12> */
.L_x_6:


//--------------------- .nv.global.init           --------------------------
	.section	.nv.global.init,"aw",@progbits
.nv.global.init:
	.type		_$_str,@object
	.size		_$_str,(.L_0 - _$_str)
_$_str:
        /*0000*/ 	.byte	0x5f, 0x5f, 0x43, 0x55, 0x44, 0x41, 0x5f, 0x46, 0x54, 0x5a, 0x00
.L_0:


//--------------------- .nv.constant0.triton_poi_fused_gelu_12 --------------------------
	.section	.nv.constant0.triton_poi_fused_gelu_12,"a",@progbits
	.sectionflags	@""
	.align	4
.nv.constant0.triton_poi_fused_gelu_12:
	.zero		548
